//
// Generated by NVIDIA NVVM Compiler
//
// Compiler Build ID: CL-36424714
// Cuda compilation tools, release 13.0, V13.0.88
// Based on NVVM 20.0.0
//

.version 9.0
.target sm_100
.address_size 64

	// .globl	_Z10gpu_matmulPfS_S_i

.visible .entry _Z10gpu_matmulPfS_S_i(
	.param .u64 .ptr .align 1 _Z10gpu_matmulPfS_S_i_param_0,
	.param .u64 .ptr .align 1 _Z10gpu_matmulPfS_S_i_param_1,
	.param .u64 .ptr .align 1 _Z10gpu_matmulPfS_S_i_param_2,
	.param .u32 _Z10gpu_matmulPfS_S_i_param_3
)
{
	.reg .pred 	%p<10>;
	.reg .b32 	%r<88>;
	.reg .b32 	%f<67>;
	.reg .b64 	%rd<47>;

	ld.param.u64 	%rd4, [_Z10gpu_matmulPfS_S_i_param_0];
	ld.param.u64 	%rd5, [_Z10gpu_matmulPfS_S_i_param_1];
	ld.param.u64 	%rd3, [_Z10gpu_matmulPfS_S_i_param_2];
	ld.param.u32 	%r49, [_Z10gpu_matmulPfS_S_i_param_3];
	cvta.to.global.u64 	%rd1, %rd5;
	cvta.to.global.u64 	%rd2, %rd4;
	mov.u32 	%r1, %tid.x;
	mov.u32 	%r50, %ctaid.y;
	shl.b32 	%r2, %r50, 10;
	or.b32  	%r3, %r2, %r1;
	mov.u32 	%r51, %ctaid.x;
	mul.lo.s32 	%r4, %r49, %r51;
	setp.ge.s32 	%p1, %r3, %r49;
	@%p1 bra 	$L__BB0_13;
	and.b32  	%r5, %r49, 7;
	setp.lt.u32 	%p2, %r49, 8;
	mov.f32 	%f66, 0f00000000;
	mov.b32 	%r82, 0;
	mov.u32 	%r85, %r82;
	@%p2 bra 	$L__BB0_4;
	and.b32  	%r85, %r49, 2147483640;
	shl.b32 	%r7, %r49, 3;
	add.s32 	%r54, %r1, %r49;
	add.s32 	%r80, %r54, %r2;
	shl.b32 	%r55, %r49, 1;
	add.s32 	%r79, %r3, %r55;
	mad.lo.s32 	%r78, %r49, 3, %r3;
	shl.b32 	%r56, %r49, 2;
	add.s32 	%r77, %r3, %r56;
	mad.lo.s32 	%r76, %r49, 5, %r3;
	mad.lo.s32 	%r75, %r49, 6, %r3;
	mad.lo.s32 	%r74, %r49, 7, %r3;
	neg.s32 	%r72, %r85;
	mov.f32 	%f66, 0f00000000;
	mov.b32 	%r82, 0;
	mov.u32 	%r71, %r4;
	mov.u32 	%r73, %r3;
$L__BB0_3:
	.pragma "nounroll";
	mul.wide.s32 	%rd6, %r71, 4;
	add.s64 	%rd7, %rd2, %rd6;
	ld.global.f32 	%f16, [%rd7];
	mul.wide.u32 	%rd8, %r73, 4;
	add.s64 	%rd9, %rd1, %rd8;
	ld.global.f32 	%f17, [%rd9];
	fma.rn.f32 	%f18, %f16, %f17, %f66;
	ld.global.f32 	%f19, [%rd7+4];
	mul.wide.u32 	%rd10, %r80, 4;
	add.s64 	%rd11, %rd1, %rd10;
	ld.global.f32 	%f20, [%rd11];
	fma.rn.f32 	%f21, %f19, %f20, %f18;
	ld.global.f32 	%f22, [%rd7+8];
	mul.wide.u32 	%rd12, %r79, 4;
	add.s64 	%rd13, %rd1, %rd12;
	ld.global.f32 	%f23, [%rd13];
	fma.rn.f32 	%f24, %f22, %f23, %f21;
	ld.global.f32 	%f25, [%rd7+12];
	mul.wide.u32 	%rd14, %r78, 4;
	add.s64 	%rd15, %rd1, %rd14;
	ld.global.f32 	%f26, [%rd15];
	fma.rn.f32 	%f27, %f25, %f26, %f24;
	ld.global.f32 	%f28, [%rd7+16];
	mul.wide.u32 	%rd16, %r77, 4;
	add.s64 	%rd17, %rd1, %rd16;
	ld.global.f32 	%f29, [%rd17];
	fma.rn.f32 	%f30, %f28, %f29, %f27;
	ld.global.f32 	%f31, [%rd7+20];
	mul.wide.u32 	%rd18, %r76, 4;
	add.s64 	%rd19, %rd1, %rd18;
	ld.global.f32 	%f32, [%rd19];
	fma.rn.f32 	%f33, %f31, %f32, %f30;
	ld.global.f32 	%f34, [%rd7+24];
	mul.wide.u32 	%rd20, %r75, 4;
	add.s64 	%rd21, %rd1, %rd20;
	ld.global.f32 	%f35, [%rd21];
	fma.rn.f32 	%f36, %f34, %f35, %f33;
	ld.global.f32 	%f37, [%rd7+28];
	mul.wide.u32 	%rd22, %r74, 4;
	add.s64 	%rd23, %rd1, %rd22;
	ld.global.f32 	%f38, [%rd23];
	fma.rn.f32 	%f66, %f37, %f38, %f36;
	add.s32 	%r82, %r82, %r7;
	add.s32 	%r80, %r80, %r7;
	add.s32 	%r79, %r79, %r7;
	add.s32 	%r78, %r78, %r7;
	add.s32 	%r77, %r77, %r7;
	add.s32 	%r76, %r76, %r7;
	add.s32 	%r75, %r75, %r7;
	add.s32 	%r74, %r74, %r7;
	add.s32 	%r73, %r73, %r7;
	add.s32 	%r72, %r72, 8;
	add.s32 	%r71, %r71, 8;
	setp.ne.s32 	%p3, %r72, 0;
	@%p3 bra 	$L__BB0_3;
$L__BB0_4:
	setp.eq.s32 	%p4, %r5, 0;
	@%p4 bra 	$L__BB0_12;
	and.b32  	%r40, %r49, 3;
	setp.lt.u32 	%p5, %r5, 4;
	@%p5 bra 	$L__BB0_7;
	add.s32 	%r57, %r85, %r4;
	mul.wide.s32 	%rd24, %r57, 4;
	add.s64 	%rd25, %rd2, %rd24;
	ld.global.f32 	%f40, [%rd25];
	add.s32 	%r58, %r82, %r3;
	mul.wide.u32 	%rd26, %r58, 4;
	add.s64 	%rd27, %rd1, %rd26;
	ld.global.f32 	%f41, [%rd27];
	fma.rn.f32 	%f42, %f40, %f41, %f66;
	ld.global.f32 	%f43, [%rd25+4];
	add.s32 	%r59, %r58, %r49;
	mul.wide.u32 	%rd28, %r59, 4;
	add.s64 	%rd29, %rd1, %rd28;
	ld.global.f32 	%f44, [%rd29];
	fma.rn.f32 	%f45, %f43, %f44, %f42;
	ld.global.f32 	%f46, [%rd25+8];
	add.s32 	%r60, %r59, %r49;
	mul.wide.u32 	%rd30, %r60, 4;
	add.s64 	%rd31, %rd1, %rd30;
	ld.global.f32 	%f47, [%rd31];
	fma.rn.f32 	%f48, %f46, %f47, %f45;
	ld.global.f32 	%f49, [%rd25+12];
	add.s32 	%r61, %r60, %r49;
	mul.wide.u32 	%rd32, %r61, 4;
	add.s64 	%rd33, %rd1, %rd32;
	ld.global.f32 	%f50, [%rd33];
	fma.rn.f32 	%f66, %f49, %f50, %f48;
	shl.b32 	%r62, %r49, 2;
	add.s32 	%r82, %r62, %r82;
	add.s32 	%r85, %r85, 4;
$L__BB0_7:
	setp.eq.s32 	%p6, %r40, 0;
	@%p6 bra 	$L__BB0_12;
	setp.eq.s32 	%p7, %r40, 1;
	@%p7 bra 	$L__BB0_10;
	add.s32 	%r63, %r85, %r4;
	mul.wide.s32 	%rd34, %r63, 4;
	add.s64 	%rd35, %rd2, %rd34;
	ld.global.f32 	%f52, [%rd35];
	add.s32 	%r64, %r82, %r3;
	mul.wide.u32 	%rd36, %r64, 4;
	add.s64 	%rd37, %rd1, %rd36;
	ld.global.f32 	%f53, [%rd37];
	fma.rn.f32 	%f54, %f52, %f53, %f66;
	ld.global.f32 	%f55, [%rd35+4];
	add.s32 	%r65, %r64, %r49;
	mul.wide.u32 	%rd38, %r65, 4;
	add.s64 	%rd39, %rd1, %rd38;
	ld.global.f32 	%f56, [%rd39];
	fma.rn.f32 	%f66, %f55, %f56, %f54;
	shl.b32 	%r66, %r49, 1;
	add.s32 	%r82, %r82, %r66;
	add.s32 	%r85, %r85, 2;
$L__BB0_10:
	and.b32  	%r67, %r49, 1;
	setp.eq.b32 	%p8, %r67, 1;
	not.pred 	%p9, %p8;
	@%p9 bra 	$L__BB0_12;
	add.s32 	%r68, %r85, %r4;
	mul.wide.s32 	%rd40, %r68, 4;
	add.s64 	%rd41, %rd2, %rd40;
	ld.global.f32 	%f57, [%rd41];
	add.s32 	%r69, %r82, %r3;
	mul.wide.u32 	%rd42, %r69, 4;
	add.s64 	%rd43, %rd1, %rd42;
	ld.global.f32 	%f58, [%rd43];
	fma.rn.f32 	%f66, %f57, %f58, %f66;
$L__BB0_12:
	add.s32 	%r70, %r4, %r3;
	cvta.to.global.u64 	%rd44, %rd3;
	mul.wide.s32 	%rd45, %r70, 4;
	add.s64 	%rd46, %rd44, %rd45;
	st.global.f32 	[%rd46], %f66;
$L__BB0_13:
	ret;

}


// ===== COMPILED SASS (sm_100) =====

	.target	sm_100

	.elftype	@"ET_EXEC"


//--------------------- .note.nv.tkinfo           --------------------------
	.section	.note.nv.tkinfo,"",@"SHT_NOTE"
	.sectionflags	@"SHF_NOTE_NV_TKINFO"
	.tkinfo
        /*0018*/ 	.word	0x00000002
        /*0030*/ 	.string	""
        /*0030*/ 	.string	"ptxas"
        /*0030*/ 	.string	"Cuda compilation tools, release 13.0, V13.0.88"
        /*0030*/ 	.string	"Build cuda_13.0.r13.0/compiler.36424714_0"
        /*0030*/ 	.string	"-arch sm_100 -m 64 "



//--------------------- .note.nv.cuinfo           --------------------------
	.section	.note.nv.cuinfo,"",@"SHT_NOTE"
	.sectionflags	@"SHF_NOTE_NV_CUINFO"
        /*0018*/ 	.short	0x0002
        /*001a*/ 	.short	0x0064
        /*001c*/ 	.short	0x0082
	.zero		2


//--------------------- .nv.info                  --------------------------
	.section	.nv.info,"",@"SHT_CUDA_INFO"
	.align	4


	//----- nvinfo : EIATTR_REGCOUNT
	.align		4
        /*0000*/ 	.byte	0x04, 0x2f
        /*0002*/ 	.short	(.L_1 - .L_0)
	.align		4
.L_0:
        /*0004*/ 	.word	index@(_Z10gpu_matmulPfS_S_i)
        /*0008*/ 	.word	0x00000020


	//----- nvinfo : EIATTR_FRAME_SIZE
	.align		4
.L_1:
        /*000c*/ 	.byte	0x04, 0x11
        /*000e*/ 	.short	(.L_3 - .L_2)
	.align		4
.L_2:
        /*0010*/ 	.word	index@(_Z10gpu_matmulPfS_S_i)
        /*0014*/ 	.word	0x00000000


	//----- nvinfo : EIATTR_MIN_STACK_SIZE
	.align		4
.L_3:
        /*0018*/ 	.byte	0x04, 0x12
        /*001a*/ 	.short	(.L_5 - .L_4)
	.align		4
.L_4:
        /*001c*/ 	.word	index@(_Z10gpu_matmulPfS_S_i)
        /*0020*/ 	.word	0x00000000
.L_5:


//--------------------- .nv.compat                --------------------------
	.section	.nv.compat,"",@"SHT_CUDA_COMPAT_INFO"
	.align	4
        /*0000*/ 	.byte	0x02, 0x09, 0x00, 0x00, 0x02, 0x02, 0x01, 0x00, 0x02, 0x05, 0x05, 0x00, 0x03, 0x07, 0x01, 0x01
        /*0010*/ 	.byte	0x02, 0x03, 0x00, 0x00, 0x02, 0x06, 0x01, 0x00, 0x04, 0x0b, 0x08, 0x00, 0x09, 0x00, 0x00, 0x00
        /*0020*/ 	.byte	0x00, 0x00, 0x00, 0x00


//--------------------- .nv.info._Z10gpu_matmulPfS_S_i --------------------------
	.section	.nv.info._Z10gpu_matmulPfS_S_i,"",@"SHT_CUDA_INFO"
	.sectionflags	@""
	.align	4


	//----- nvinfo : EIATTR_CUDA_API_VERSION
	.align		4
        /*0000*/ 	.byte	0x04, 0x37
        /*0002*/ 	.short	(.L_7 - .L_6)
.L_6:
        /*0004*/ 	.word	0x00000082


	//----- nvinfo : EIATTR_KPARAM_INFO
	.align		4
.L_7:
        /*0008*/ 	.byte	0x04, 0x17
        /*000a*/ 	.short	(.L_9 - .L_8)
.L_8:
        /*000c*/ 	.word	0x00000000
        /*0010*/ 	.short	0x0003
        /*0012*/ 	.short	0x0018
        /*0014*/ 	.byte	0x00, 0xf0, 0x11, 0x00


	//----- nvinfo : EIATTR_KPARAM_INFO
	.align		4
.L_9:
        /*0018*/ 	.byte	0x04, 0x17
        /*001a*/ 	.short	(.L_11 - .L_10)
.L_10:
        /*001c*/ 	.word	0x00000000
        /*0020*/ 	.short	0x0002
        /*0022*/ 	.short	0x0010
        /*0024*/ 	.byte	0x00, 0xf5, 0x21, 0x00


	//----- nvinfo : EIATTR_KPARAM_INFO
	.align		4
.L_11:
        /*0028*/ 	.byte	0x04, 0x17
        /*002a*/ 	.short	(.L_13 - .L_12)
.L_12:
        /*002c*/ 	.word	0x00000000
        /*0030*/ 	.short	0x0001
        /*0032*/ 	.short	0x0008
        /*0034*/ 	.byte	0x00, 0xf5, 0x21, 0x00


	//----- nvinfo : EIATTR_KPARAM_INFO
	.align		4
.L_13:
        /*0038*/ 	.byte	0x04, 0x17
        /*003a*/ 	.short	(.L_15 - .L_14)
.L_14:
        /*003c*/ 	.word	0x00000000
        /*0040*/ 	.short	0x0000
        /*0042*/ 	.short	0x0000
        /*0044*/ 	.byte	0x00, 0xf5, 0x21, 0x00


	//----- nvinfo : EIATTR_SPARSE_MMA_MASK
	.align		4
.L_15:
        /*0048*/ 	.byte	0x03, 0x50
        /*004a*/ 	.short	0x0000


	//----- nvinfo : EIATTR_MAXREG_COUNT
	.align		4
        /*004c*/ 	.byte	0x03, 0x1b
        /*004e*/ 	.short	0x00ff


	//----- nvinfo : EIATTR_MERCURY_ISA_VERSION
	.align		4
        /*0050*/ 	.byte	0x03, 0x5f
        /*0052*/ 	.short	0x0101


	//----- nvinfo : EIATTR_VRC_CTA_INIT_COUNT
	.align		4
        /*0054*/ 	.byte	0x02, 0x4a
	.zero		1
	.zero		1


	//----- nvinfo : EIATTR_EXIT_INSTR_OFFSETS
	.align		4
        /*0058*/ 	.byte	0x04, 0x1c
        /*005a*/ 	.short	(.L_17 - .L_16)


	//   ....[0]....
.L_16:
        /*005c*/ 	.word	0x00000070


	//   ....[1]....
        /*0060*/ 	.word	0x000008f0


	//----- nvinfo : EIATTR_CBANK_PARAM_SIZE
	.align		4
.L_17:
        /*0064*/ 	.byte	0x03, 0x19
        /*0066*/ 	.short	0x001c


	//----- nvinfo : EIATTR_PARAM_CBANK
	.align		4
        /*0068*/ 	.byte	0x04, 0x0a
        /*006a*/ 	.short	(.L_19 - .L_18)
	.align		4
.L_18:
        /*006c*/ 	.word	index@(.nv.constant0._Z10gpu_matmulPfS_S_i)
        /*0070*/ 	.short	0x0380
        /*0072*/ 	.short	0x001c


	//----- nvinfo : EIATTR_SW_WAR
	.align		4
.L_19:
        /*0074*/ 	.byte	0x04, 0x36
        /*0076*/ 	.short	(.L_21 - .L_20)
.L_20:
        /*0078*/ 	.word	0x00000008
.L_21:


//--------------------- .nv.callgraph             --------------------------
	.section	.nv.callgraph,"",@"SHT_CUDA_CALLGRAPH"
	.align	4
	.sectionentsize	8
	.align		4
        /*0000*/ 	.word	0x00000000
	.align		4
        /*0004*/ 	.word	0xffffffff
	.align		4
        /*0008*/ 	.word	0x00000000
	.align		4
        /*000c*/ 	.word	0xfffffffe
	.align		4
        /*0010*/ 	.word	0x00000000
	.align		4
        /*0014*/ 	.word	0xfffffffd
	.align		4
        /*0018*/ 	.word	0x00000000
	.align		4
        /*001c*/ 	.word	0xfffffffc


//--------------------- .text._Z10gpu_matmulPfS_S_i --------------------------
	.section	.text._Z10gpu_matmulPfS_S_i,"ax",@progbits
	.align	128
        .global         _Z10gpu_matmulPfS_S_i
        .type           _Z10gpu_matmulPfS_S_i,@function
        .size           _Z10gpu_matmulPfS_S_i,(.L_x_5 - _Z10gpu_matmulPfS_S_i)
        .other          _Z10gpu_matmulPfS_S_i,@"STO_CUDA_ENTRY STV_DEFAULT"
_Z10gpu_matmulPfS_S_i:
.text._Z10gpu_matmulPfS_S_i:
[----:B------:R-:W-:Y:S01]  /*0000*/  LDC R1, c[0x0][0x37c] ;  /* 0x0000df00ff017b82 */ /* 0x000fe20000000800 */
[----:B------:R-:W0:Y:S07]  /*0010*/  S2R R5, SR_TID.X ;  /* 0x0000000000057919 */ /* 0x000e2e0000002100 */
[----:B------:R-:W1:Y:S08]  /*0020*/  S2UR UR4, SR_CTAID.Y ;  /* 0x00000000000479c3 */ /* 0x000e700000002600 */
[----:B------:R-:W2:Y:S01]  /*0030*/  LDC R0, c[0x0][0x398] ;  /* 0x0000e600ff007b82 */ /* 0x000ea20000000800 */
[----:B-1----:R-:W-:-:S06]  /*0040*/  USHF.L.U32 UR4, UR4, 0xa, URZ ;  /* 0x0000000a04047899 */ /* 0x002fcc00080006ff */
[----:B0-----:R-:W-:-:S04]  /*0050*/  LOP3.LUT R3, R5, UR4, RZ, 0xfc, !PT ;  /* 0x0000000405037c12 */ /* 0x001fc8000f8efcff */
[----:B--2---:R-:W-:-:S13]  /*0060*/  ISETP.GE.AND P0, PT, R3, R0, PT ;  /* 0x000000000300720c */ /* 0x004fda0003f06270 */
[----:B------:R-:W-:Y:S05]  /*0070*/  @P0 EXIT ;  /* 0x000000000000094d */ /* 0x000fea0003800000 */
[----:B------:R-:W0:Y:S01]  /*0080*/  S2R R7, SR_CTAID.X ;  /* 0x0000000000077919 */ /* 0x000e220000002500 */
[C---:B------:R-:W-:Y:S01]  /*0090*/  ISETP.GE.U32.AND P1, PT, R0.reuse, 0x8, PT ;  /* 0x000000080000780c */ /* 0x040fe20003f26070 */
[----:B------:R-:W1:Y:S01]  /*00a0*/  LDCU.64 UR6, c[0x0][0x358] ;  /* 0x00006b00ff0677ac */ /* 0x000e620008000a00 */
[----:B------:R-:W-:Y:S01]  /*00b0*/  LOP3.LUT R2, R0, 0x7, RZ, 0xc0, !PT ;  /* 0x0000000700027812 */ /* 0x000fe200078ec0ff */
[----:B------:R-:W-:Y:S01]  /*00c0*/  HFMA2 R18, -RZ, RZ, 0, 0 ;  /* 0x00000000ff127431 */ /* 0x000fe200000001ff */
[----:B------:R-:W-:Y:S01]  /*00d0*/  MOV R4, RZ ;  /* 0x000000ff00047202 */ /* 0x000fe20000000f00 */
[----:B------:R-:W-:Y:S01]  /*00e0*/  HFMA2 R6, -RZ, RZ, 0, 0 ;  /* 0x00000000ff067431 */ /* 0x000fe200000001ff */
[----:B------:R-:W-:Y:S01]  /*00f0*/  ISETP.NE.AND P0, PT, R2, RZ, PT ;  /* 0x000000ff0200720c */ /* 0x000fe20003f05270 */
[----:B0-----:R-:W-:-:S06]  /*0100*/  IMAD R7, R7, R0, RZ ;  /* 0x0000000007077224 */ /* 0x001fcc00078e02ff */
[----:B-1----:R-:W-:Y:S06]  /*0110*/  @!P1 BRA `(.L_x_0) ;  /* 0x0000000000f49947 */ /* 0x002fec0003800000 */
[C---:B------:R-:W-:Y:S01]  /*0120*/  LOP3.LUT R6, R0.reuse, 0x7ffffff8, RZ, 0xc0, !PT ;  /* 0x7ffffff800067812 */ /* 0x040fe200078ec0ff */
[C---:B------:R-:W-:Y:S01]  /*0130*/  IMAD R11, R0.reuse, 0x3, R3 ;  /* 0x00000003000b7824 */ /* 0x040fe200078e0203 */
[C---:B------:R-:W-:Y:S01]  /*0140*/  IADD3 R5, PT, PT, R0.reuse, UR4, R5 ;  /* 0x0000000400057c10 */ /* 0x040fe2000fffe005 */
[C-C-:B------:R-:W-:Y:S01]  /*0150*/  IMAD R27, R0.reuse, 0x5, R3.reuse ;  /* 0x00000005001b7824 */ /* 0x140fe200078e0203 */
[CC--:B------:R-:W-:Y:S01]  /*0160*/  LEA R9, R0.reuse, R3.reuse, 0x1 ;  /* 0x0000000300097211 */ /* 0x0c0fe200078e08ff */
[C-C-:B------:R-:W-:Y:S01]  /*0170*/  IMAD R29, R0.reuse, 0x6, R3.reuse ;  /* 0x00000006001d7824 */ /* 0x140fe200078e0203 */
[C---:B------:R-:W-:Y:S01]  /*0180*/  LEA R13, R0.reuse, R3, 0x2 ;  /* 0x00000003000d7211 */ /* 0x040fe200078e10ff */
[----:B------:R-:W-:Y:S01]  /*0190*/  IMAD R8, R0, 0x7, R3 ;  /* 0x0000000700087824 */ /* 0x000fe200078e0203 */
[----:B------:R-:W-:Y:S01]  /*01a0*/  MOV R18, RZ ;  /* 0x000000ff00127202 */ /* 0x000fe20000000f00 */
[----:B------:R-:W-:Y:S01]  /*01b0*/  IMAD.MOV.U32 R4, RZ, RZ, RZ ;  /* 0x000000ffff047224 */ /* 0x000fe200078e00ff */
[----:B------:R-:W-:-:S02]  /*01c0*/  MOV R26, R7 ;  /* 0x00000007001a7202 */ /* 0x000fc40000000f00 */
[----:B------:R-:W-:Y:S02]  /*01d0*/  MOV R10, R3 ;  /* 0x00000003000a7202 */ /* 0x000fe40000000f00 */
[----:B------:R-:W-:-:S07]  /*01e0*/  IADD3 R12, PT, PT, -R6, RZ, RZ ;  /* 0x000000ff060c7210 */ /* 0x000fce0007ffe1ff */
.L_x_1:
[----:B------:R-:W0:Y:S08]  /*01f0*/  LDC.64 R16, c[0x0][0x388] ;  /* 0x0000e200ff107b82 */ /* 0x000e300000000a00 */
[----:B------:R-:W1:Y:S01]  /*0200*/  LDC.64 R14, c[0x0][0x380] ;  /* 0x0000e000ff0e7b82 */ /* 0x000e620000000a00 */
[----:B0-----:R-:W-:-:S06]  /*0210*/  IMAD.WIDE.U32 R20, R10, 0x4, R16 ;  /* 0x000000040a147825 */ /* 0x001fcc00078e0010 */
[----:B------:R-:W2:Y:S01]  /*0220*/  LDG.E R20, desc[UR6][R20.64] ;  /* 0x0000000614147981 */ /* 0x000ea2000c1e1900 */
[----:B-1----:R-:W-:-:S05]  /*0230*/  IMAD.WIDE R14, R26, 0x4, R14 ;  /* 0x000000041a0e7825 */ /* 0x002fca00078e020e */
[----:B------:R-:W2:Y:S01]  /*0240*/  LDG.E R19, desc[UR6][R14.64] ;  /* 0x000000060e137981 */ /* 0x000ea2000c1e1900 */
[----:B------:R-:W-:-:S03]  /*0250*/  IMAD.WIDE.U32 R24, R5, 0x4, R16 ;  /* 0x0000000405187825 */ /* 0x000fc600078e0010 */
[----:B------:R-:W3:Y:S01]  /*0260*/  LDG.E R21, desc[UR6][R14.64+0x8] ;  /* 0x000008060e157981 */ /* 0x000ee2000c1e1900 */
[----:B------:R-:W-:-:S03]  /*0270*/  IMAD.WIDE.U32 R22, R9, 0x4, R16 ;  /* 0x0000000409167825 */ /* 0x000fc600078e0010 */
[----:B------:R-:W4:Y:S04]  /*0280*/  LDG.E R24, desc[UR6][R24.64] ;  /* 0x0000000618187981 */ /* 0x000f28000c1e1900 */
[----:B------:R-:W3:Y:S04]  /*0290*/  LDG.E R22, desc[UR6][R22.64] ;  /* 0x0000000616167981 */ /* 0x000ee8000c1e1900 */
[----:B------:R-:W5:Y:S01]  /*02a0*/  LDG.E R25, desc[UR6][R14.64+0x10] ;  /* 0x000010060e197981 */ /* 0x000f62000c1e1900 */
[----:B--2---:R-:W-:-:S03]  /*02b0*/  FFMA R19, R19, R20, R18 ;  /* 0x0000001413137223 */ /* 0x004fc60000000012 */
[----:B------:R-:W4:Y:S02]  /*02c0*/  LDG.E R18, desc[UR6][R14.64+0x4] ;  /* 0x000004060e127981 */ /* 0x000f24000c1e1900 */
[----:B----4-:R-:W-:Y:S01]  /*02d0*/  FFMA R28, R18, R24, R19 ;  /* 0x00000018121c7223 */ /* 0x010fe20000000013 */
[----:B------:R-:W-:-:S04]  /*02e0*/  IMAD.WIDE.U32 R18, R11, 0x4, R16 ;  /* 0x000000040b127825 */ /* 0x000fc800078e0010 */
[----:B---3--:R-:W-:Y:S01]  /*02f0*/  FFMA R28, R21, R22, R28 ;  /* 0x00000016151c7223 */ /* 0x008fe2000000001c */
[--C-:B------:R-:W-:Y:S01]  /*0300*/  IMAD.WIDE.U32 R20, R13, 0x4, R16.reuse ;  /* 0x000000040d147825 */ /* 0x100fe200078e0010 */
[----:B------:R-:W2:Y:S05]  /*0310*/  LDG.E R18, desc[UR6][R18.64] ;  /* 0x0000000612127981 */ /* 0x000eaa000c1e1900 */
[----:B------:R-:W5:Y:S04]  /*0320*/  LDG.E R20, desc[UR6][R20.64] ;  /* 0x0000000614147981 */ /* 0x000f68000c1e1900 */
[----:B------:R-:W2:Y:S01]  /*0330*/  LDG.E R19, desc[UR6][R14.64+0xc] ;  /* 0x00000c060e137981 */ /* 0x000ea2000c1e1900 */
[----:B------:R-:W-:-:S03]  /*0340*/  IMAD.WIDE.U32 R22, R27, 0x4, R16 ;  /* 0x000000041b167825 */ /* 0x000fc600078e0010 */
[----:B------:R-:W3:Y:S04]  /*0350*/  LDG.E R21, desc[UR6][R14.64+0x1c] ;  /* 0x00001c060e157981 */ /* 0x000ee8000c1e1900 */
[----:B------:R-:W4:Y:S01]  /*0360*/  LDG.E R22, desc[UR6][R22.64] ;  /* 0x0000000616167981 */ /* 0x000f22000c1e1900 */
[----:B--2---:R-:W-:-:S03]  /*0370*/  FFMA R28, R19, R18, R28 ;  /* 0x00000012131c7223 */ /* 0x004fc6000000001c */
[----:B------:R-:W4:Y:S01]  /*0380*/  LDG.E R19, desc[UR6][R14.64+0x14] ;  /* 0x000014060e137981 */ /* 0x000f22000c1e1900 */
[----:B-----5:R-:W-:Y:S01]  /*0390*/  FFMA R28, R25, R20, R28 ;  /* 0x00000014191c7223 */ /* 0x020fe2000000001c */
[--C-:B------:R-:W-:Y:S02]  /*03a0*/  IMAD.WIDE.U32 R24, R29, 0x4, R16.reuse ;  /* 0x000000041d187825 */ /* 0x100fe400078e0010 */
[----:B------:R-:W2:Y:S02]  /*03b0*/  LDG.E R18, desc[UR6][R14.64+0x18] ;  /* 0x000018060e127981 */ /* 0x000ea4000c1e1900 */
[----:B------:R-:W-:Y:S02]  /*03c0*/  IMAD.WIDE.U32 R16, R8, 0x4, R16 ;  /* 0x0000000408107825 */ /* 0x000fe400078e0010 */
[----:B------:R-:W2:Y:S04]  /*03d0*/  LDG.E R24, desc[UR6][R24.64] ;  /* 0x0000000618187981 */ /* 0x000ea8000c1e1900 */
[----:B------:R-:W3:Y:S01]  /*03e0*/  LDG.E R16, desc[UR6][R16.64] ;  /* 0x0000000610107981 */ /* 0x000ee2000c1e1900 */
[----:B------:R-:W-:-:S04]  /*03f0*/  IADD3 R12, PT, PT, R12, 0x8, RZ ;  /* 0x000000080c0c7810 */ /* 0x000fc80007ffe0ff */
[----:B------:R-:W-:Y:S01]  /*0400*/  ISETP.NE.AND P1, PT, R12, RZ, PT ;  /* 0x000000ff0c00720c */ /* 0x000fe20003f25270 */
[C---:B------:R-:W-:Y:S01]  /*0410*/  IMAD R5, R0.reuse, 0x8, R5 ;  /* 0x0000000800057824 */ /* 0x040fe200078e0205 */
[C---:B------:R-:W-:Y:S01]  /*0420*/  LEA R4, R0.reuse, R4, 0x3 ;  /* 0x0000000400047211 */ /* 0x040fe200078e18ff */
[C---:B------:R-:W-:Y:S01]  /*0430*/  IMAD R8, R0.reuse, 0x8, R8 ;  /* 0x0000000800087824 */ /* 0x040fe200078e0208 */
[C---:B------:R-:W-:Y:S02]  /*0440*/  LEA R9, R0.reuse, R9, 0x3 ;  /* 0x0000000900097211 */ /* 0x040fe400078e18ff */
[C---:B------:R-:W-:Y:S02]  /*0450*/  LEA R11, R0.reuse, R11, 0x3 ;  /* 0x0000000b000b7211 */ /* 0x040fe400078e18ff */
[C---:B------:R-:W-:Y:S02]  /*0460*/  LEA R13, R0.reuse, R13, 0x3 ;  /* 0x0000000d000d7211 */ /* 0x040fe400078e18ff */
[----:B------:R-:W-:-:S02]  /*0470*/  LEA R27, R0, R27, 0x3 ;  /* 0x0000001b001b7211 */ /* 0x000fc400078e18ff */
[C---:B------:R-:W-:Y:S02]  /*0480*/  LEA R29, R0.reuse, R29, 0x3 ;  /* 0x0000001d001d7211 */ /* 0x040fe400078e18ff */
[----:B------:R-:W-:Y:S02]  /*0490*/  LEA R10, R0, R10, 0x3 ;  /* 0x0000000a000a7211 */ /* 0x000fe400078e18ff */
[----:B------:R-:W-:Y:S01]  /*04a0*/  IADD3 R26, PT, PT, R26, 0x8, RZ ;  /* 0x000000081a1a7810 */ /* 0x000fe20007ffe0ff */
[----:B----4-:R-:W-:-:S04]  /*04b0*/  FFMA R19, R19, R22, R28 ;  /* 0x0000001613137223 */ /* 0x010fc8000000001c */
[----:B--2---:R-:W-:-:S04]  /*04c0*/  FFMA R18, R18, R24, R19 ;  /* 0x0000001812127223 */ /* 0x004fc80000000013 */
[----:B---3--:R-:W-:Y:S01]  /*04d0*/  FFMA R18, R21, R16, R18 ;  /* 0x0000001015127223 */ /* 0x008fe20000000012 */
[----:B------:R-:W-:Y:S06]  /*04e0*/  @P1 BRA `(.L_x_1) ;  /* 0xfffffffc00401947 */ /* 0x000fec000383ffff */
.L_x_0:
[----:B------:R-:W-:Y:S05]  /*04f0*/  @!P0 BRA `(.L_x_2) ;  /* 0x0000000000ec8947 */ /* 0x000fea0003800000 */
[----:B------:R-:W-:Y:S02]  /*0500*/  ISETP.GE.U32.AND P0, PT, R2, 0x4, PT ;  /* 0x000000040200780c */ /* 0x000fe40003f06070 */
[----:B------:R-:W-:-:S04]  /*0510*/  LOP3.LUT R19, R0, 0x3, RZ, 0xc0, !PT ;  /* 0x0000000300137812 */ /* 0x000fc800078ec0ff */
[----:B------:R-:W-:-:S07]  /*0520*/  ISETP.NE.AND P1, PT, R19, RZ, PT ;  /* 0x000000ff1300720c */ /* 0x000fce0003f25270 */
[----:B------:R-:W-:Y:S06]  /*0530*/  @!P0 BRA `(.L_x_3) ;  /* 0x0000000000688947 */ /* 0x000fec0003800000 */
[----:B------:R-:W0:Y:S01]  /*0540*/  LDC.64 R8, c[0x0][0x388] ;  /* 0x0000e200ff087b82 */ /* 0x000e220000000a00 */
[----:B------:R-:W-:Y:S02]  /*0550*/  IADD3 R15, PT, PT, R3, R4, RZ ;  /* 0x00000004030f7210 */ /* 0x000fe40007ffe0ff */
[----:B------:R-:W-:Y:S02]  /*0560*/  IADD3 R5, PT, PT, R7, R6, RZ ;  /* 0x0000000607057210 */ /* 0x000fe40007ffe0ff */
[----:B------:R-:W-:-:S03]  /*0570*/  IADD3 R17, PT, PT, R15, R0, RZ ;  /* 0x000000000f117210 */ /* 0x000fc60007ffe0ff */
[----:B------:R-:W1:Y:S02]  /*0580*/  LDC.64 R10, c[0x0][0x380] ;  /* 0x0000e000ff0a7b82 */ /* 0x000e640000000a00 */
[----:B------:R-:W-:Y:S02]  /*0590*/  IMAD.IADD R21, R17, 0x1, R0 ;  /* 0x0000000111157824 */ /* 0x000fe400078e0200 */
[----:B0-----:R-:W-:-:S04]  /*05a0*/  IMAD.WIDE.U32 R14, R15, 0x4, R8 ;  /* 0x000000040f0e7825 */ /* 0x001fc800078e0008 */
[----:B------:R-:W-:Y:S02]  /*05b0*/  IMAD.WIDE.U32 R16, R17, 0x4, R8 ;  /* 0x0000000411107825 */ /* 0x000fe400078e0008 */
[----:B------:R-:W2:Y:S02]  /*05c0*/  LDG.E R14, desc[UR6][R14.64] ;  /* 0x000000060e0e7981 */ /* 0x000ea4000c1e1900 */
[----:B-1----:R-:W-:Y:S02]  /*05d0*/  IMAD.WIDE R10, R5, 0x4, R10 ;  /* 0x00000004050a7825 */ /* 0x002fe400078e020a */
[----:B------:R-:W3:Y:S02]  /*05e0*/  LDG.E R16, desc[UR6][R16.64] ;  /* 0x0000000610107981 */ /* 0x000ee4000c1e1900 */
[C-C-:B------:R-:W-:Y:S01]  /*05f0*/  IMAD.WIDE.U32 R12, R21.reuse, 0x4, R8.reuse ;  /* 0x00000004150c7825 */ /* 0x140fe200078e0008 */
[----:B------:R-:W-:Y:S01]  /*0600*/  IADD3 R21, PT, PT, R21, R0, RZ ;  /* 0x0000000015157210 */ /* 0x000fe20007ffe0ff */
[----:B------:R-:W2:Y:S04]  /*0610*/  LDG.E R5, desc[UR6][R10.64] ;  /* 0x000000060a057981 */ /* 0x000ea8000c1e1900 */
[----:B------:R-:W3:Y:S01]  /*0620*/  LDG.E R2, desc[UR6][R10.64+0x4] ;  /* 0x000004060a027981 */ /* 0x000ee2000c1e1900 */
[----:B------:R-:W-:-:S03]  /*0630*/  IMAD.WIDE.U32 R8, R21, 0x4, R8 ;  /* 0x0000000415087825 */ /* 0x000fc600078e0008 */
[----:B------:R-:W4:Y:S04]  /*0640*/  LDG.E R12, desc[UR6][R12.64] ;  /* 0x000000060c0c7981 */ /* 0x000f28000c1e1900 */
[----:B------:R-:W4:Y:S04]  /*0650*/  LDG.E R21, desc[UR6][R10.64+0x8] ;  /* 0x000008060a157981 */ /* 0x000f28000c1e1900 */
[----:B------:R-:W5:Y:S04]  /*0660*/  LDG.E R23, desc[UR6][R10.64+0xc] ;  /* 0x00000c060a177981 */ /* 0x000f68000c1e1900 */
[----:B------:R-:W5:Y:S01]  /*0670*/  LDG.E R8, desc[UR6][R8.64] ;  /* 0x0000000608087981 */ /* 0x000f62000c1e1900 */
[----:B------:R-:W-:-:S02]  /*0680*/  IADD3 R6, PT, PT, R6, 0x4, RZ ;  /* 0x0000000406067810 */ /* 0x000fc40007ffe0ff */
[----:B------:R-:W-:Y:S01]  /*0690*/  LEA R4, R0, R4, 0x2 ;  /* 0x0000000400047211 */ /* 0x000fe200078e10ff */
[----:B--2---:R-:W-:-:S04]  /*06a0*/  FFMA R5, R5, R14, R18 ;  /* 0x0000000e05057223 */ /* 0x004fc80000000012 */
[----:B---3--:R-:W-:-:S04]  /*06b0*/  FFMA R2, R2, R16, R5 ;  /* 0x0000001002027223 */ /* 0x008fc80000000005 */
[----:B----4-:R-:W-:-:S04]  /*06c0*/  FFMA R2, R21, R12, R2 ;  /* 0x0000000c15027223 */ /* 0x010fc80000000002 */
[----:B-----5:R-:W-:-:S07]  /*06d0*/  FFMA R18, R23, R8, R2 ;  /* 0x0000000817127223 */ /* 0x020fce0000000002 */
.L_x_3:
[----:B------:R-:W-:Y:S05]  /*06e0*/  @!P1 BRA `(.L_x_2) ;  /* 0x0000000000709947 */ /* 0x000fea0003800000 */
[----:B------:R-:W0:Y:S01]  /*06f0*/  LDC.64 R16, c[0x0][0x388] ;  /* 0x0000e200ff107b82 */ /* 0x000e220000000a00 */
[----:B------:R-:W-:Y:S02]  /*0700*/  ISETP.NE.AND P0, PT, R19, 0x1, PT ;  /* 0x000000011300780c */ /* 0x000fe40003f05270 */
[----:B------:R-:W-:-:S04]  /*0710*/  LOP3.LUT R2, R0, 0x1, RZ, 0xc0, !PT ;  /* 0x0000000100027812 */ /* 0x000fc800078ec0ff */
[----:B------:R-:W-:Y:S01]  /*0720*/  ISETP.NE.U32.AND P1, PT, R2, 0x1, PT ;  /* 0x000000010200780c */ /* 0x000fe20003f25070 */
[----:B------:R-:W1:Y:S06]  /*0730*/  LDC.64 R10, c[0x0][0x380] ;  /* 0x0000e000ff0a7b82 */ /* 0x000e6c0000000a00 */
[----:B------:R-:W-:Y:S02]  /*0740*/  @P0 IADD3 R15, PT, PT, R3, R4, RZ ;  /* 0x00000004030f0210 */ /* 0x000fe40007ffe0ff */
[----:B------:R-:W2:Y:S01]  /*0750*/  LDC.64 R12, c[0x0][0x380] ;  /* 0x0000e000ff0c7b82 */ /* 0x000ea20000000a00 */
[----:B------:R-:W-:-:S02]  /*0760*/  @P0 IADD3 R5, PT, PT, R7, R6, RZ ;  /* 0x0000000607050210 */ /* 0x000fc40007ffe0ff */
[C---:B------:R-:W-:Y:S01]  /*0770*/  @P0 IMAD.IADD R19, R15.reuse, 0x1, R0 ;  /* 0x000000010f130824 */ /* 0x040fe200078e0200 */
[----:B------:R-:W-:Y:S02]  /*0780*/  @P0 LEA R4, R0, R4, 0x1 ;  /* 0x0000000400040211 */ /* 0x000fe400078e08ff */
[----:B------:R-:W-:Y:S02]  /*0790*/  @P0 IADD3 R6, PT, PT, R6, 0x2, RZ ;  /* 0x0000000206060810 */ /* 0x000fe40007ffe0ff */
[----:B------:R-:W3:Y:S01]  /*07a0*/  LDC.64 R8, c[0x0][0x388] ;  /* 0x0000e200ff087b82 */ /* 0x000ee20000000a00 */
[----:B0-----:R-:W-:-:S04]  /*07b0*/  @P0 IMAD.WIDE.U32 R14, R15, 0x4, R16 ;  /* 0x000000040f0e0825 */ /* 0x001fc800078e0010 */
[----:B------:R-:W-:Y:S01]  /*07c0*/  @P0 IMAD.WIDE.U32 R16, R19, 0x4, R16 ;  /* 0x0000000413100825 */ /* 0x000fe200078e0010 */
[----:B------:R-:W-:Y:S01]  /*07d0*/  @!P1 IADD3 R19, PT, PT, R3, R4, RZ ;  /* 0x0000000403139210 */ /* 0x000fe20007ffe0ff */
[----:B------:R-:W4:Y:S02]  /*07e0*/  @P0 LDG.E R14, desc[UR6][R14.64] ;  /* 0x000000060e0e0981 */ /* 0x000f24000c1e1900 */
[----:B-1----:R-:W-:Y:S01]  /*07f0*/  @P0 IMAD.WIDE R10, R5, 0x4, R10 ;  /* 0x00000004050a0825 */ /* 0x002fe200078e020a */
[----:B------:R-:W-:Y:S01]  /*0800*/  @!P1 IADD3 R5, PT, PT, R7, R6, RZ ;  /* 0x0000000607059210 */ /* 0x000fe20007ffe0ff */
[----:B------:R-:W5:Y:S04]  /*0810*/  @P0 LDG.E R16, desc[UR6][R16.64] ;  /* 0x0000000610100981 */ /* 0x000f68000c1e1900 */
[----:B------:R-:W4:Y:S01]  /*0820*/  @P0 LDG.E R21, desc[UR6][R10.64] ;  /* 0x000000060a150981 */ /* 0x000f22000c1e1900 */
[----:B--2---:R-:W-:-:S03]  /*0830*/  @!P1 IMAD.WIDE R12, R5, 0x4, R12 ;  /* 0x00000004050c9825 */ /* 0x004fc600078e020c */
[----:B------:R-:W5:Y:S04]  /*0840*/  @P0 LDG.E R0, desc[UR6][R10.64+0x4] ;  /* 0x000004060a000981 */ /* 0x000f68000c1e1900 */
[----:B------:R-:W2:Y:S01]  /*0850*/  @!P1 LDG.E R13, desc[UR6][R12.64] ;  /* 0x000000060c0d9981 */ /* 0x000ea2000c1e1900 */
[----:B---3--:R-:W-:-:S06]  /*0860*/  @!P1 IMAD.WIDE.U32 R8, R19, 0x4, R8 ;  /* 0x0000000413089825 */ /* 0x008fcc00078e0008 */
[----:B------:R-:W2:Y:S01]  /*0870*/  @!P1 LDG.E R8, desc[UR6][R8.64] ;  /* 0x0000000608089981 */ /* 0x000ea2000c1e1900 */
[----:B----4-:R-:W-:-:S04]  /*0880*/  @P0 FFMA R21, R21, R14, R18 ;  /* 0x0000000e15150223 */ /* 0x010fc80000000012 */
[----:B-----5:R-:W-:-:S04]  /*0890*/  @P0 FFMA R18, R0, R16, R21 ;  /* 0x0000001000120223 */ /* 0x020fc80000000015 */
[----:B--2---:R-:W-:-:S07]  /*08a0*/  @!P1 FFMA R18, R13, R8, R18 ;  /* 0x000000080d129223 */ /* 0x004fce0000000012 */
.L_x_2:
[----:B------:R-:W0:Y:S01]  /*08b0*/  LDC.64 R4, c[0x0][0x390] ;  /* 0x0000e400ff047b82 */ /* 0x000e220000000a00 */
[----:B------:R-:W-:-:S05]  /*08c0*/  IADD3 R3, PT, PT, R3, R7, RZ ;  /* 0x0000000703037210 */ /* 0x000fca0007ffe0ff */
[----:B0-----:R-:W-:-:S05]  /*08d0*/  IMAD.WIDE R2, R3, 0x4, R4 ;  /* 0x0000000403027825 */ /* 0x001fca00078e0204 */
[----:B------:R-:W-:Y:S01]  /*08e0*/  STG.E desc[UR6][R2.64], R18 ;  /* 0x0000001202007986 */ /* 0x000fe2000c101906 */
[----:B------:R-:W-:Y:S05]  /*08f0*/  EXIT ;  /* 0x000000000000794d */ /* 0x000fea0003800000 */
.L_x_4:
[----:B------:R-:W-:-:S00]  /*0900*/  BRA `(.L_x_4) ;  /* 0xfffffffc00fc7947 */ /* 0x000fc0000383ffff */
[----:B------:R-:W-:-:S00]  /*0910*/  NOP ;  /* 0x0000000000007918 */ /* 0x000fc00000000000 */
        /* <DEDUP_REMOVED lines=14> */
.L_x_5:


//--------------------- .nv.shared.reserved.0     --------------------------
	.section	.nv.shared.reserved.0,"aw",@nobits
	.weak		__nv_reservedSMEM_offset_0_alias
	.size		__nv_reservedSMEM_offset_0_alias, 0, 64
	.other		__nv_reservedSMEM_offset_0_alias,@"STO_CUDA_RESERVED_SHARED STV_DEFAULT"
__nv_reservedSMEM_offset_0_alias:
	.zero		0
	.zero		64


//--------------------- .nv.constant0._Z10gpu_matmulPfS_S_i --------------------------
	.section	.nv.constant0._Z10gpu_matmulPfS_S_i,"a",@progbits
	.sectionflags	@""
	.align	4
.nv.constant0._Z10gpu_matmulPfS_S_i:
	.zero		924


//--------------------- SYMBOLS --------------------------

	.type		.nv.reservedSmem.offset0,@object
	.size		.nv.reservedSmem.offset0,0x4
